//
// Generated by NVIDIA NVVM Compiler
//
// Compiler Build ID: CL-36424714
// Cuda compilation tools, release 13.0, V13.0.88
// Based on NVVM 20.0.0
//

.version 9.0
.target sm_100
.address_size 64

	// .globl	SliceTensor

.visible .entry SliceTensor(
	.param .u64 .ptr .align 1 SliceTensor_param_0,
	.param .u32 SliceTensor_param_1,
	.param .u32 SliceTensor_param_2,
	.param .u32 SliceTensor_param_3,
	.param .u64 .ptr .align 1 SliceTensor_param_4
)
{
	.reg .pred 	%p<12>;
	.reg .b16 	%rs<30>;
	.reg .b32 	%r<30>;
	.reg .b64 	%rd<33>;

	ld.param.u64 	%rd16, [SliceTensor_param_0];
	ld.param.u32 	%r18, [SliceTensor_param_1];
	ld.param.u32 	%r19, [SliceTensor_param_2];
	ld.param.u32 	%r17, [SliceTensor_param_3];
	ld.param.u64 	%rd17, [SliceTensor_param_4];
	cvta.to.global.u64 	%rd1, %rd17;
	cvta.to.global.u64 	%rd2, %rd16;
	mov.u32 	%r20, %ctaid.x;
	mov.u32 	%r21, %ntid.x;
	mov.u32 	%r22, %tid.x;
	mad.lo.s32 	%r23, %r20, %r21, %r22;
	mul.lo.s32 	%r1, %r19, %r23;
	setp.ge.s32 	%p1, %r1, %r18;
	setp.lt.s32 	%p2, %r17, 1;
	or.pred  	%p3, %p1, %p2;
	@%p3 bra 	$L__BB0_13;
	cvt.s64.s32 	%rd3, %r1;
	and.b32  	%r2, %r17, 15;
	setp.lt.u32 	%p4, %r17, 16;
	mov.b32 	%r27, 0;
	@%p4 bra 	$L__BB0_4;
	and.b32  	%r27, %r17, 2147483632;
	neg.s32 	%r25, %r27;
	add.s64 	%rd30, %rd2, 7;
	add.s64 	%rd18, %rd3, %rd1;
	add.s64 	%rd29, %rd18, 7;
$L__BB0_3:
	.pragma "nounroll";
	ld.global.u8 	%rs1, [%rd30+-7];
	st.global.u8 	[%rd29+-7], %rs1;
	ld.global.u8 	%rs2, [%rd30+-6];
	st.global.u8 	[%rd29+-6], %rs2;
	ld.global.u8 	%rs3, [%rd30+-5];
	st.global.u8 	[%rd29+-5], %rs3;
	ld.global.u8 	%rs4, [%rd30+-4];
	st.global.u8 	[%rd29+-4], %rs4;
	ld.global.u8 	%rs5, [%rd30+-3];
	st.global.u8 	[%rd29+-3], %rs5;
	ld.global.u8 	%rs6, [%rd30+-2];
	st.global.u8 	[%rd29+-2], %rs6;
	ld.global.u8 	%rs7, [%rd30+-1];
	st.global.u8 	[%rd29+-1], %rs7;
	ld.global.u8 	%rs8, [%rd30];
	st.global.u8 	[%rd29], %rs8;
	ld.global.u8 	%rs9, [%rd30+1];
	st.global.u8 	[%rd29+1], %rs9;
	ld.global.u8 	%rs10, [%rd30+2];
	st.global.u8 	[%rd29+2], %rs10;
	ld.global.u8 	%rs11, [%rd30+3];
	st.global.u8 	[%rd29+3], %rs11;
	ld.global.u8 	%rs12, [%rd30+4];
	st.global.u8 	[%rd29+4], %rs12;
	ld.global.u8 	%rs13, [%rd30+5];
	st.global.u8 	[%rd29+5], %rs13;
	ld.global.u8 	%rs14, [%rd30+6];
	st.global.u8 	[%rd29+6], %rs14;
	ld.global.u8 	%rs15, [%rd30+7];
	st.global.u8 	[%rd29+7], %rs15;
	ld.global.u8 	%rs16, [%rd30+8];
	st.global.u8 	[%rd29+8], %rs16;
	add.s32 	%r25, %r25, 16;
	add.s64 	%rd30, %rd30, 16;
	add.s64 	%rd29, %rd29, 16;
	setp.ne.s32 	%p5, %r25, 0;
	@%p5 bra 	$L__BB0_3;
$L__BB0_4:
	setp.eq.s32 	%p6, %r2, 0;
	@%p6 bra 	$L__BB0_13;
	and.b32  	%r8, %r17, 7;
	setp.lt.u32 	%p7, %r2, 8;
	@%p7 bra 	$L__BB0_7;
	cvt.u64.u32 	%rd19, %r27;
	add.s64 	%rd20, %rd2, %rd19;
	ld.global.u8 	%rs17, [%rd20];
	add.s64 	%rd21, %rd19, %rd3;
	add.s64 	%rd22, %rd1, %rd21;
	st.global.u8 	[%rd22], %rs17;
	ld.global.u8 	%rs18, [%rd20+1];
	st.global.u8 	[%rd22+1], %rs18;
	ld.global.u8 	%rs19, [%rd20+2];
	st.global.u8 	[%rd22+2], %rs19;
	ld.global.u8 	%rs20, [%rd20+3];
	st.global.u8 	[%rd22+3], %rs20;
	ld.global.u8 	%rs21, [%rd20+4];
	st.global.u8 	[%rd22+4], %rs21;
	ld.global.u8 	%rs22, [%rd20+5];
	st.global.u8 	[%rd22+5], %rs22;
	ld.global.u8 	%rs23, [%rd20+6];
	st.global.u8 	[%rd22+6], %rs23;
	ld.global.u8 	%rs24, [%rd20+7];
	st.global.u8 	[%rd22+7], %rs24;
	add.s32 	%r27, %r27, 8;
$L__BB0_7:
	setp.eq.s32 	%p8, %r8, 0;
	@%p8 bra 	$L__BB0_13;
	and.b32  	%r11, %r17, 3;
	setp.lt.u32 	%p9, %r8, 4;
	@%p9 bra 	$L__BB0_10;
	cvt.u64.u32 	%rd23, %r27;
	add.s64 	%rd24, %rd2, %rd23;
	ld.global.u8 	%rs25, [%rd24];
	add.s64 	%rd25, %rd23, %rd3;
	add.s64 	%rd26, %rd1, %rd25;
	st.global.u8 	[%rd26], %rs25;
	ld.global.u8 	%rs26, [%rd24+1];
	st.global.u8 	[%rd26+1], %rs26;
	ld.global.u8 	%rs27, [%rd24+2];
	st.global.u8 	[%rd26+2], %rs27;
	ld.global.u8 	%rs28, [%rd24+3];
	st.global.u8 	[%rd26+3], %rs28;
	add.s32 	%r27, %r27, 4;
$L__BB0_10:
	setp.eq.s32 	%p10, %r11, 0;
	@%p10 bra 	$L__BB0_13;
	cvt.u64.u32 	%rd27, %r27;
	add.s64 	%rd28, %rd3, %rd27;
	add.s64 	%rd32, %rd1, %rd28;
	add.s64 	%rd31, %rd2, %rd27;
	neg.s32 	%r29, %r11;
$L__BB0_12:
	.pragma "nounroll";
	ld.global.u8 	%rs29, [%rd31];
	st.global.u8 	[%rd32], %rs29;
	add.s64 	%rd32, %rd32, 1;
	add.s64 	%rd31, %rd31, 1;
	add.s32 	%r29, %r29, 1;
	setp.ne.s32 	%p11, %r29, 0;
	@%p11 bra 	$L__BB0_12;
$L__BB0_13:
	ret;

}


// ===== COMPILED SASS (sm_100) =====

	.target	sm_100

	.elftype	@"ET_EXEC"


//--------------------- .note.nv.tkinfo           --------------------------
	.section	.note.nv.tkinfo,"",@"SHT_NOTE"
	.sectionflags	@"SHF_NOTE_NV_TKINFO"
	.tkinfo
        /*0018*/ 	.word	0x00000002
        /*0030*/ 	.string	""
        /*0030*/ 	.string	"ptxas"
        /*0030*/ 	.string	"Cuda compilation tools, release 13.0, V13.0.88"
        /*0030*/ 	.string	"Build cuda_13.0.r13.0/compiler.36424714_0"
        /*0030*/ 	.string	"-arch sm_100 -m 64 "



//--------------------- .note.nv.cuinfo           --------------------------
	.section	.note.nv.cuinfo,"",@"SHT_NOTE"
	.sectionflags	@"SHF_NOTE_NV_CUINFO"
        /*0018*/ 	.short	0x0002
        /*001a*/ 	.short	0x0064
        /*001c*/ 	.short	0x0082
	.zero		2


//--------------------- .nv.info                  --------------------------
	.section	.nv.info,"",@"SHT_CUDA_INFO"
	.align	4


	//----- nvinfo : EIATTR_REGCOUNT
	.align		4
        /*0000*/ 	.byte	0x04, 0x2f
        /*0002*/ 	.short	(.L_1 - .L_0)
	.align		4
.L_0:
        /*0004*/ 	.word	index@(SliceTensor)
        /*0008*/ 	.word	0x00000018


	//----- nvinfo : EIATTR_FRAME_SIZE
	.align		4
.L_1:
        /*000c*/ 	.byte	0x04, 0x11
        /*000e*/ 	.short	(.L_3 - .L_2)
	.align		4
.L_2:
        /*0010*/ 	.word	index@(SliceTensor)
        /*0014*/ 	.word	0x00000000


	//----- nvinfo : EIATTR_MIN_STACK_SIZE
	.align		4
.L_3:
        /*0018*/ 	.byte	0x04, 0x12
        /*001a*/ 	.short	(.L_5 - .L_4)
	.align		4
.L_4:
        /*001c*/ 	.word	index@(SliceTensor)
        /*0020*/ 	.word	0x00000000
.L_5:


//--------------------- .nv.compat                --------------------------
	.section	.nv.compat,"",@"SHT_CUDA_COMPAT_INFO"
	.align	4
        /*0000*/ 	.byte	0x02, 0x09, 0x00, 0x00, 0x02, 0x02, 0x01, 0x00, 0x02, 0x05, 0x05, 0x00, 0x03, 0x07, 0x01, 0x01
        /*0010*/ 	.byte	0x02, 0x03, 0x00, 0x00, 0x02, 0x06, 0x01, 0x00, 0x04, 0x0b, 0x08, 0x00, 0x09, 0x00, 0x00, 0x00
        /*0020*/ 	.byte	0x00, 0x00, 0x00, 0x00


//--------------------- .nv.info.SliceTensor      --------------------------
	.section	.nv.info.SliceTensor,"",@"SHT_CUDA_INFO"
	.sectionflags	@""
	.align	4


	//----- nvinfo : EIATTR_CUDA_API_VERSION
	.align		4
        /*0000*/ 	.byte	0x04, 0x37
        /*0002*/ 	.short	(.L_7 - .L_6)
.L_6:
        /*0004*/ 	.word	0x00000082


	//----- nvinfo : EIATTR_KPARAM_INFO
	.align		4
.L_7:
        /*0008*/ 	.byte	0x04, 0x17
        /*000a*/ 	.short	(.L_9 - .L_8)
.L_8:
        /*000c*/ 	.word	0x00000000
        /*0010*/ 	.short	0x0004
        /*0012*/ 	.short	0x0018
        /*0014*/ 	.byte	0x00, 0xf5, 0x21, 0x00


	//----- nvinfo : EIATTR_KPARAM_INFO
	.align		4
.L_9:
        /*0018*/ 	.byte	0x04, 0x17
        /*001a*/ 	.short	(.L_11 - .L_10)
.L_10:
        /*001c*/ 	.word	0x00000000
        /*0020*/ 	.short	0x0003
        /*0022*/ 	.short	0x0010
        /*0024*/ 	.byte	0x00, 0xf0, 0x11, 0x00


	//----- nvinfo : EIATTR_KPARAM_INFO
	.align		4
.L_11:
        /*0028*/ 	.byte	0x04, 0x17
        /*002a*/ 	.short	(.L_13 - .L_12)
.L_12:
        /*002c*/ 	.word	0x00000000
        /*0030*/ 	.short	0x0002
        /*0032*/ 	.short	0x000c
        /*0034*/ 	.byte	0x00, 0xf0, 0x11, 0x00


	//----- nvinfo : EIATTR_KPARAM_INFO
	.align		4
.L_13:
        /*0038*/ 	.byte	0x04, 0x17
        /*003a*/ 	.short	(.L_15 - .L_14)
.L_14:
        /*003c*/ 	.word	0x00000000
        /*0040*/ 	.short	0x0001
        /*0042*/ 	.short	0x0008
        /*0044*/ 	.byte	0x00, 0xf0, 0x11, 0x00


	//----- nvinfo : EIATTR_KPARAM_INFO
	.align		4
.L_15:
        /*0048*/ 	.byte	0x04, 0x17
        /*004a*/ 	.short	(.L_17 - .L_16)
.L_16:
        /*004c*/ 	.word	0x00000000
        /*0050*/ 	.short	0x0000
        /*0052*/ 	.short	0x0000
        /*0054*/ 	.byte	0x00, 0xf5, 0x21, 0x00


	//----- nvinfo : EIATTR_SPARSE_MMA_MASK
	.align		4
.L_17:
        /*0058*/ 	.byte	0x03, 0x50
        /*005a*/ 	.short	0x0000


	//----- nvinfo : EIATTR_MAXREG_COUNT
	.align		4
        /*005c*/ 	.byte	0x03, 0x1b
        /*005e*/ 	.short	0x00ff


	//----- nvinfo : EIATTR_MERCURY_ISA_VERSION
	.align		4
        /*0060*/ 	.byte	0x03, 0x5f
        /*0062*/ 	.short	0x0101


	//----- nvinfo : EIATTR_VRC_CTA_INIT_COUNT
	.align		4
        /*0064*/ 	.byte	0x02, 0x4a
	.zero		1
	.zero		1


	//----- nvinfo : EIATTR_EXIT_INSTR_OFFSETS
	.align		4
        /*0068*/ 	.byte	0x04, 0x1c
        /*006a*/ 	.short	(.L_19 - .L_18)


	//   ....[0]....
.L_18:
        /*006c*/ 	.word	0x000000a0


	//   ....[1]....
        /*0070*/ 	.word	0x00000480


	//   ....[2]....
        /*0074*/ 	.word	0x00000640


	//   ....[3]....
        /*0078*/ 	.word	0x00000780


	//   ....[4]....
        /*007c*/ 	.word	0x000008d0


	//----- nvinfo : EIATTR_CBANK_PARAM_SIZE
	.align		4
.L_19:
        /*0080*/ 	.byte	0x03, 0x19
        /*0082*/ 	.short	0x0020


	//----- nvinfo : EIATTR_PARAM_CBANK
	.align		4
        /*0084*/ 	.byte	0x04, 0x0a
        /*0086*/ 	.short	(.L_21 - .L_20)
	.align		4
.L_20:
        /*0088*/ 	.word	index@(.nv.constant0.SliceTensor)
        /*008c*/ 	.short	0x0380
        /*008e*/ 	.short	0x0020


	//----- nvinfo : EIATTR_SW_WAR
	.align		4
.L_21:
        /*0090*/ 	.byte	0x04, 0x36
        /*0092*/ 	.short	(.L_23 - .L_22)
.L_22:
        /*0094*/ 	.word	0x00000008
.L_23:


//--------------------- .nv.callgraph             --------------------------
	.section	.nv.callgraph,"",@"SHT_CUDA_CALLGRAPH"
	.align	4
	.sectionentsize	8
	.align		4
        /*0000*/ 	.word	0x00000000
	.align		4
        /*0004*/ 	.word	0xffffffff
	.align		4
        /*0008*/ 	.word	0x00000000
	.align		4
        /*000c*/ 	.word	0xfffffffe
	.align		4
        /*0010*/ 	.word	0x00000000
	.align		4
        /*0014*/ 	.word	0xfffffffd
	.align		4
        /*0018*/ 	.word	0x00000000
	.align		4
        /*001c*/ 	.word	0xfffffffc


//--------------------- .text.SliceTensor         --------------------------
	.section	.text.SliceTensor,"ax",@progbits
	.align	128
        .global         SliceTensor
        .type           SliceTensor,@function
        .size           SliceTensor,(.L_x_6 - SliceTensor)
        .other          SliceTensor,@"STO_CUDA_ENTRY STV_DEFAULT"
SliceTensor:
.text.SliceTensor:
[----:B------:R-:W-:Y:S01]  /*0000*/  LDC R1, c[0x0][0x37c] ;  /* 0x0000df00ff017b82 */ /* 0x000fe20000000800 */
[----:B------:R-:W0:Y:S07]  /*0010*/  S2R R3, SR_TID.X ;  /* 0x0000000000037919 */ /* 0x000e2e0000002100 */
[----:B------:R-:W0:Y:S01]  /*0020*/  S2UR UR4, SR_CTAID.X ;  /* 0x00000000000479c3 */ /* 0x000e220000002500 */
[----:B------:R-:W1:Y:S07]  /*0030*/  LDCU.64 UR6, c[0x0][0x388] ;  /* 0x00007100ff0677ac */ /* 0x000e6e0008000a00 */
[----:B------:R-:W0:Y:S08]  /*0040*/  LDC R0, c[0x0][0x360] ;  /* 0x0000d800ff007b82 */ /* 0x000e300000000800 */
[----:B------:R-:W2:Y:S01]  /*0050*/  LDC R8, c[0x0][0x390] ;  /* 0x0000e400ff087b82 */ /* 0x000ea20000000800 */
[----:B0-----:R-:W-:-:S04]  /*0060*/  IMAD R0, R0, UR4, R3 ;  /* 0x0000000400007c24 */ /* 0x001fc8000f8e0203 */
[----:B-1----:R-:W-:Y:S01]  /*0070*/  IMAD R0, R0, UR7, RZ ;  /* 0x0000000700007c24 */ /* 0x002fe2000f8e02ff */
[----:B--2---:R-:W-:-:S04]  /*0080*/  ISETP.GE.AND P0, PT, R8, 0x1, PT ;  /* 0x000000010800780c */ /* 0x004fc80003f06270 */
[----:B------:R-:W-:-:S13]  /*0090*/  ISETP.GE.OR P0, PT, R0, UR6, !P0 ;  /* 0x0000000600007c0c */ /* 0x000fda000c706670 */
[----:B------:R-:W-:Y:S05]  /*00a0*/  @P0 EXIT ;  /* 0x000000000000094d */ /* 0x000fea0003800000 */
[C---:B------:R-:W-:Y:S01]  /*00b0*/  ISETP.GE.U32.AND P1, PT, R8.reuse, 0x10, PT ;  /* 0x000000100800780c */ /* 0x040fe20003f26070 */
[----:B------:R-:W0:Y:S01]  /*00c0*/  LDCU.64 UR6, c[0x0][0x358] ;  /* 0x00006b00ff0677ac */ /* 0x000e220008000a00 */
[----:B------:R-:W-:Y:S01]  /*00d0*/  LOP3.LUT R14, R8, 0xf, RZ, 0xc0, !PT ;  /* 0x0000000f080e7812 */ /* 0x000fe200078ec0ff */
[----:B------:R-:W-:Y:S01]  /*00e0*/  IMAD.MOV.U32 R7, RZ, RZ, RZ ;  /* 0x000000ffff077224 */ /* 0x000fe200078e00ff */
[----:B------:R-:W-:Y:S02]  /*00f0*/  SHF.R.S32.HI R6, RZ, 0x1f, R0 ;  /* 0x0000001fff067819 */ /* 0x000fe40000011400 */
[----:B------:R-:W-:-:S07]  /*0100*/  ISETP.NE.AND P0, PT, R14, RZ, PT ;  /* 0x000000ff0e00720c */ /* 0x000fce0003f05270 */
[----:B------:R-:W-:Y:S06]  /*0110*/  @!P1 BRA `(.L_x_0) ;  /* 0x0000000000d89947 */ /* 0x000fec0003800000 */
[----:B------:R-:W1:Y:S01]  /*0120*/  LDCU.64 UR4, c[0x0][0x380] ;  /* 0x00007000ff0477ac */ /* 0x000e620008000a00 */
[----:B------:R-:W-:Y:S01]  /*0130*/  LOP3.LUT R7, R8, 0x7ffffff0, RZ, 0xc0, !PT ;  /* 0x7ffffff008077812 */ /* 0x000fe200078ec0ff */
[----:B------:R-:W2:Y:S04]  /*0140*/  LDCU.64 UR8, c[0x0][0x398] ;  /* 0x00007300ff0877ac */ /* 0x000ea80008000a00 */
[----:B------:R-:W-:Y:S01]  /*0150*/  IMAD.MOV R9, RZ, RZ, -R7 ;  /* 0x000000ffff097224 */ /* 0x000fe200078e0a07 */
[----:B-1----:R-:W-:Y:S01]  /*0160*/  UIADD3 UR4, UP0, UPT, UR4, 0x7, URZ ;  /* 0x0000000704047890 */ /* 0x002fe2000ff1e0ff */
[----:B--2---:R-:W-:-:S03]  /*0170*/  IADD3 R10, P1, PT, R0, UR8, RZ ;  /* 0x00000008000a7c10 */ /* 0x004fc6000ff3e0ff */
[----:B------:R-:W-:Y:S02]  /*0180*/  UIADD3.X UR5, UPT, UPT, URZ, UR5, URZ, UP0, !UPT ;  /* 0x00000005ff057290 */ /* 0x000fe400087fe4ff */
[----:B------:R-:W-:Y:S01]  /*0190*/  IMAD.U32 R12, RZ, RZ, UR4 ;  /* 0x00000004ff0c7e24 */ /* 0x000fe2000f8e00ff */
[----:B------:R-:W-:-:S03]  /*01a0*/  IADD3 R10, P2, PT, R10, 0x7, RZ ;  /* 0x000000070a0a7810 */ /* 0x000fc60007f5e0ff */
[----:B------:R-:W-:Y:S01]  /*01b0*/  IMAD.U32 R11, RZ, RZ, UR5 ;  /* 0x00000005ff0b7e24 */ /* 0x000fe2000f8e00ff */
[----:B------:R-:W-:-:S09]  /*01c0*/  IADD3.X R19, PT, PT, RZ, UR9, R6, P2, P1 ;  /* 0x00000009ff137c10 */ /* 0x000fd200097e2406 */
.L_x_1:
[----:B------:R-:W-:Y:S02]  /*01d0*/  IMAD.MOV.U32 R2, RZ, RZ, R12 ;  /* 0x000000ffff027224 */ /* 0x000fe400078e000c */
[----:B------:R-:W-:-:S05]  /*01e0*/  IMAD.MOV.U32 R3, RZ, RZ, R11 ;  /* 0x000000ffff037224 */ /* 0x000fca00078e000b */
[----:B0-----:R-:W2:Y:S01]  /*01f0*/  LDG.E.U8 R11, desc[UR6][R2.64+-0x7] ;  /* 0xfffff906020b7981 */ /* 0x001ea2000c1e1100 */
[----:B-1----:R-:W-:Y:S02]  /*0200*/  IMAD.MOV.U32 R4, RZ, RZ, R10 ;  /* 0x000000ffff047224 */ /* 0x002fe400078e000a */
[----:B------:R-:W-:-:S05]  /*0210*/  IMAD.MOV.U32 R5, RZ, RZ, R19 ;  /* 0x000000ffff057224 */ /* 0x000fca00078e0013 */
[----:B--2---:R0:W-:Y:S04]  /*0220*/  STG.E.U8 desc[UR6][R4.64+-0x7], R11 ;  /* 0xfffff90b04007986 */ /* 0x0041e8000c101106 */
[----:B------:R-:W2:Y:S04]  /*0230*/  LDG.E.U8 R13, desc[UR6][R2.64+-0x6] ;  /* 0xfffffa06020d7981 */ /* 0x000ea8000c1e1100 */
[----:B--2---:R1:W-:Y:S04]  /*0240*/  STG.E.U8 desc[UR6][R4.64+-0x6], R13 ;  /* 0xfffffa0d04007986 */ /* 0x0043e8000c101106 */
[----:B------:R-:W2:Y:S04]  /*0250*/  LDG.E.U8 R15, desc[UR6][R2.64+-0x5] ;  /* 0xfffffb06020f7981 */ /* 0x000ea8000c1e1100 */
[----:B--2---:R2:W-:Y:S04]  /*0260*/  STG.E.U8 desc[UR6][R4.64+-0x5], R15 ;  /* 0xfffffb0f04007986 */ /* 0x0045e8000c101106 */
[----:B------:R-:W3:Y:S04]  /*0270*/  LDG.E.U8 R17, desc[UR6][R2.64+-0x4] ;  /* 0xfffffc0602117981 */ /* 0x000ee8000c1e1100 */
[----:B---3--:R3:W-:Y:S04]  /*0280*/  STG.E.U8 desc[UR6][R4.64+-0x4], R17 ;  /* 0xfffffc1104007986 */ /* 0x0087e8000c101106 */
[----:B------:R-:W4:Y:S04]  /*0290*/  LDG.E.U8 R19, desc[UR6][R2.64+-0x3] ;  /* 0xfffffd0602137981 */ /* 0x000f28000c1e1100 */
[----:B----4-:R4:W-:Y:S04]  /*02a0*/  STG.E.U8 desc[UR6][R4.64+-0x3], R19 ;  /* 0xfffffd1304007986 */ /* 0x0109e8000c101106 */
[----:B------:R-:W5:Y:S04]  /*02b0*/  LDG.E.U8 R21, desc[UR6][R2.64+-0x2] ;  /* 0xfffffe0602157981 */ /* 0x000f68000c1e1100 */
[----:B-----5:R5:W-:Y:S04]  /*02c0*/  STG.E.U8 desc[UR6][R4.64+-0x2], R21 ;  /* 0xfffffe1504007986 */ /* 0x020be8000c101106 */
[----:B0-----:R-:W2:Y:S04]  /*02d0*/  LDG.E.U8 R11, desc[UR6][R2.64+-0x1] ;  /* 0xffffff06020b7981 */ /* 0x001ea8000c1e1100 */
[----:B--2---:R0:W-:Y:S04]  /*02e0*/  STG.E.U8 desc[UR6][R4.64+-0x1], R11 ;  /* 0xffffff0b04007986 */ /* 0x0041e8000c101106 */
[----:B-1----:R-:W2:Y:S04]  /*02f0*/  LDG.E.U8 R13, desc[UR6][R2.64] ;  /* 0x00000006020d7981 */ /* 0x002ea8000c1e1100 */
[----:B--2---:R1:W-:Y:S04]  /*0300*/  STG.E.U8 desc[UR6][R4.64], R13 ;  /* 0x0000000d04007986 */ /* 0x0043e8000c101106 */
[----:B------:R-:W2:Y:S04]  /*0310*/  LDG.E.U8 R15, desc[UR6][R2.64+0x1] ;  /* 0x00000106020f7981 */ /* 0x000ea8000c1e1100 */
[----:B--2---:R2:W-:Y:S04]  /*0320*/  STG.E.U8 desc[UR6][R4.64+0x1], R15 ;  /* 0x0000010f04007986 */ /* 0x0045e8000c101106 */
[----:B---3--:R-:W3:Y:S04]  /*0330*/  LDG.E.U8 R17, desc[UR6][R2.64+0x2] ;  /* 0x0000020602117981 */ /* 0x008ee8000c1e1100 */
[----:B---3--:R3:W-:Y:S04]  /*0340*/  STG.E.U8 desc[UR6][R4.64+0x2], R17 ;  /* 0x0000021104007986 */ /* 0x0087e8000c101106 */
[----:B----4-:R-:W4:Y:S04]  /*0350*/  LDG.E.U8 R19, desc[UR6][R2.64+0x3] ;  /* 0x0000030602137981 */ /* 0x010f28000c1e1100 */
[----:B----4-:R-:W-:Y:S04]  /*0360*/  STG.E.U8 desc[UR6][R4.64+0x3], R19 ;  /* 0x0000031304007986 */ /* 0x010fe8000c101106 */
[----:B-----5:R-:W4:Y:S04]  /*0370*/  LDG.E.U8 R21, desc[UR6][R2.64+0x4] ;  /* 0x0000040602157981 */ /* 0x020f28000c1e1100 */
[----:B----4-:R-:W-:Y:S04]  /*0380*/  STG.E.U8 desc[UR6][R4.64+0x4], R21 ;  /* 0x0000041504007986 */ /* 0x010fe8000c101106 */
[----:B0-----:R-:W4:Y:S04]  /*0390*/  LDG.E.U8 R11, desc[UR6][R2.64+0x5] ;  /* 0x00000506020b7981 */ /* 0x001f28000c1e1100 */
[----:B----4-:R0:W-:Y:S04]  /*03a0*/  STG.E.U8 desc[UR6][R4.64+0x5], R11 ;  /* 0x0000050b04007986 */ /* 0x0101e8000c101106 */
[----:B-1----:R-:W4:Y:S04]  /*03b0*/  LDG.E.U8 R13, desc[UR6][R2.64+0x6] ;  /* 0x00000606020d7981 */ /* 0x002f28000c1e1100 */
[----:B----4-:R1:W-:Y:S04]  /*03c0*/  STG.E.U8 desc[UR6][R4.64+0x6], R13 ;  /* 0x0000060d04007986 */ /* 0x0103e8000c101106 */
[----:B--2---:R-:W2:Y:S01]  /*03d0*/  LDG.E.U8 R15, desc[UR6][R2.64+0x7] ;  /* 0x00000706020f7981 */ /* 0x004ea2000c1e1100 */
[----:B------:R-:W-:-:S05]  /*03e0*/  VIADD R9, R9, 0x10 ;  /* 0x0000001009097836 */ /* 0x000fca0000000000 */
[----:B------:R-:W-:Y:S01]  /*03f0*/  ISETP.NE.AND P1, PT, R9, RZ, PT ;  /* 0x000000ff0900720c */ /* 0x000fe20003f25270 */
[----:B--2---:R1:W-:Y:S04]  /*0400*/  STG.E.U8 desc[UR6][R4.64+0x7], R15 ;  /* 0x0000070f04007986 */ /* 0x0043e8000c101106 */
[----:B---3--:R-:W2:Y:S01]  /*0410*/  LDG.E.U8 R17, desc[UR6][R2.64+0x8] ;  /* 0x0000080602117981 */ /* 0x008ea2000c1e1100 */
[----:B------:R-:W-:Y:S02]  /*0420*/  IADD3 R12, P2, PT, R2, 0x10, RZ ;  /* 0x00000010020c7810 */ /* 0x000fe40007f5e0ff */
[----:B------:R-:W-:-:S03]  /*0430*/  IADD3 R10, P3, PT, R4, 0x10, RZ ;  /* 0x00000010040a7810 */ /* 0x000fc60007f7e0ff */
[----:B0-----:R-:W-:Y:S02]  /*0440*/  IMAD.X R11, RZ, RZ, R3, P2 ;  /* 0x000000ffff0b7224 */ /* 0x001fe400010e0603 */
[----:B------:R-:W-:Y:S01]  /*0450*/  IMAD.X R19, RZ, RZ, R5, P3 ;  /* 0x000000ffff137224 */ /* 0x000fe200018e0605 */
[----:B--2---:R1:W-:Y:S01]  /*0460*/  STG.E.U8 desc[UR6][R4.64+0x8], R17 ;  /* 0x0000081104007986 */ /* 0x0043e2000c101106 */
[----:B------:R-:W-:Y:S06]  /*0470*/  @P1 BRA `(.L_x_1) ;  /* 0xfffffffc00541947 */ /* 0x000fec000383ffff */
.L_x_0:
[----:B0-----:R-:W-:Y:S05]  /*0480*/  @!P0 EXIT ;  /* 0x000000000000894d */ /* 0x001fea0003800000 */
[----:B------:R-:W-:Y:S02]  /*0490*/  ISETP.GE.U32.AND P1, PT, R14, 0x8, PT ;  /* 0x000000080e00780c */ /* 0x000fe40003f26070 */
[----:B------:R-:W-:-:S04]  /*04a0*/  LOP3.LUT R10, R8, 0x7, RZ, 0xc0, !PT ;  /* 0x00000007080a7812 */ /* 0x000fc800078ec0ff */
[----:B------:R-:W-:-:S07]  /*04b0*/  ISETP.NE.AND P0, PT, R10, RZ, PT ;  /* 0x000000ff0a00720c */ /* 0x000fce0003f05270 */
[----:B------:R-:W-:Y:S06]  /*04c0*/  @!P1 BRA `(.L_x_2) ;  /* 0x00000000005c9947 */ /* 0x000fec0003800000 */
[----:B------:R-:W1:Y:S02]  /*04d0*/  LDCU.64 UR4, c[0x0][0x380] ;  /* 0x00007000ff0477ac */ /* 0x000e640008000a00 */
[----:B-1----:R-:W-:-:S05]  /*04e0*/  IADD3 R4, P1, PT, R7, UR4, RZ ;  /* 0x0000000407047c10 */ /* 0x002fca000ff3e0ff */
[----:B------:R-:W-:Y:S01]  /*04f0*/  IMAD.X R5, RZ, RZ, UR5, P1 ;  /* 0x00000005ff057e24 */ /* 0x000fe200088e06ff */
[----:B------:R-:W0:Y:S04]  /*0500*/  LDCU.64 UR4, c[0x0][0x398] ;  /* 0x00007300ff0477ac */ /* 0x000e280008000a00 */
[----:B------:R-:W2:Y:S01]  /*0510*/  LDG.E.U8 R9, desc[UR6][R4.64] ;  /* 0x0000000604097981 */ /* 0x000ea2000c1e1100 */
[----:B0-----:R-:W-:-:S04]  /*0520*/  IADD3 R2, P1, P2, R7, UR4, R0 ;  /* 0x0000000407027c10 */ /* 0x001fc8000fa3e000 */
[----:B------:R-:W-:-:S05]  /*0530*/  IADD3.X R3, PT, PT, RZ, UR5, R6, P1, P2 ;  /* 0x00000005ff037c10 */ /* 0x000fca0008fe4406 */
[----:B--2---:R0:W-:Y:S04]  /*0540*/  STG.E.U8 desc[UR6][R2.64], R9 ;  /* 0x0000000902007986 */ /* 0x0041e8000c101106 */
[----:B------:R-:W2:Y:S04]  /*0550*/  LDG.E.U8 R11, desc[UR6][R4.64+0x1] ;  /* 0x00000106040b7981 */ /* 0x000ea8000c1e1100 */
[----:B--2---:R1:W-:Y:S04]  /*0560*/  STG.E.U8 desc[UR6][R2.64+0x1], R11 ;  /* 0x0000010b02007986 */ /* 0x0043e8000c101106 */
[----:B------:R-:W2:Y:S04]  /*0570*/  LDG.E.U8 R13, desc[UR6][R4.64+0x2] ;  /* 0x00000206040d7981 */ /* 0x000ea8000c1e1100 */
[----:B--2---:R2:W-:Y:S04]  /*0580*/  STG.E.U8 desc[UR6][R2.64+0x2], R13 ;  /* 0x0000020d02007986 */ /* 0x0045e8000c101106 */
[----:B------:R-:W3:Y:S04]  /*0590*/  LDG.E.U8 R15, desc[UR6][R4.64+0x3] ;  /* 0x00000306040f7981 */ /* 0x000ee8000c1e1100 */
[----:B---3--:R2:W-:Y:S04]  /*05a0*/  STG.E.U8 desc[UR6][R2.64+0x3], R15 ;  /* 0x0000030f02007986 */ /* 0x0085e8000c101106 */
[----:B------:R-:W3:Y:S04]  /*05b0*/  LDG.E.U8 R17, desc[UR6][R4.64+0x4] ;  /* 0x0000040604117981 */ /* 0x000ee8000c1e1100 */
[----:B---3--:R2:W-:Y:S04]  /*05c0*/  STG.E.U8 desc[UR6][R2.64+0x4], R17 ;  /* 0x0000041102007986 */ /* 0x0085e8000c101106 */
[----:B------:R-:W3:Y:S04]  /*05d0*/  LDG.E.U8 R19, desc[UR6][R4.64+0x5] ;  /* 0x0000050604137981 */ /* 0x000ee8000c1e1100 */
[----:B---3--:R2:W-:Y:S04]  /*05e0*/  STG.E.U8 desc[UR6][R2.64+0x5], R19 ;  /* 0x0000051302007986 */ /* 0x0085e8000c101106 */
[----:B0-----:R-:W3:Y:S04]  /*05f0*/  LDG.E.U8 R9, desc[UR6][R4.64+0x6] ;  /* 0x0000060604097981 */ /* 0x001ee8000c1e1100 */
[----:B---3--:R2:W-:Y:S04]  /*0600*/  STG.E.U8 desc[UR6][R2.64+0x6], R9 ;  /* 0x0000060902007986 */ /* 0x0085e8000c101106 */
[----:B-1----:R-:W3:Y:S01]  /*0610*/  LDG.E.U8 R11, desc[UR6][R4.64+0x7] ;  /* 0x00000706040b7981 */ /* 0x002ee2000c1e1100 */
[----:B------:R-:W-:-:S03]  /*0620*/  VIADD R7, R7, 0x8 ;  /* 0x0000000807077836 */ /* 0x000fc60000000000 */
[----:B---3--:R2:W-:Y:S04]  /*0630*/  STG.E.U8 desc[UR6][R2.64+0x7], R11 ;  /* 0x0000070b02007986 */ /* 0x0085e8000c101106 */
.L_x_2:
[----:B------:R-:W-:Y:S05]  /*0640*/  @!P0 EXIT ;  /* 0x000000000000894d */ /* 0x000fea0003800000 */
[----:B------:R-:W-:Y:S02]  /*0650*/  ISETP.GE.U32.AND P1, PT, R10, 0x4, PT ;  /* 0x000000040a00780c */ /* 0x000fe40003f26070 */
[----:B------:R-:W-:-:S04]  /*0660*/  LOP3.LUT R8, R8, 0x3, RZ, 0xc0, !PT ;  /* 0x0000000308087812 */ /* 0x000fc800078ec0ff */
[----:B------:R-:W-:-:S07]  /*0670*/  ISETP.NE.AND P0, PT, R8, RZ, PT ;  /* 0x000000ff0800720c */ /* 0x000fce0003f05270 */
[----:B------:R-:W-:Y:S06]  /*0680*/  @!P1 BRA `(.L_x_3) ;  /* 0x00000000003c9947 */ /* 0x000fec0003800000 */
[----:B------:R-:W2:Y:S02]  /*0690*/  LDCU.64 UR4, c[0x0][0x380] ;  /* 0x00007000ff0477ac */ /* 0x000ea40008000a00 */
[----:B--2---:R-:W-:-:S05]  /*06a0*/  IADD3 R2, P1, PT, R7, UR4, RZ ;  /* 0x0000000407027c10 */ /* 0x004fca000ff3e0ff */
[----:B------:R-:W-:Y:S01]  /*06b0*/  IMAD.X R3, RZ, RZ, UR5, P1 ;  /* 0x00000005ff037e24 */ /* 0x000fe200088e06ff */
[----:B------:R-:W1:Y:S04]  /*06c0*/  LDCU.64 UR4, c[0x0][0x398] ;  /* 0x00007300ff0477ac */ /* 0x000e680008000a00 */
[----:B------:R-:W2:Y:S01]  /*06d0*/  LDG.E.U8 R9, desc[UR6][R2.64] ;  /* 0x0000000602097981 */ /* 0x000ea2000c1e1100 */
[----:B-1----:R-:W-:-:S04]  /*06e0*/  IADD3 R4, P1, P2, R7, UR4, R0 ;  /* 0x0000000407047c10 */ /* 0x002fc8000fa3e000 */
[----:B------:R-:W-:-:S05]  /*06f0*/  IADD3.X R5, PT, PT, RZ, UR5, R6, P1, P2 ;  /* 0x00000005ff057c10 */ /* 0x000fca0008fe4406 */
[----:B--2---:R0:W-:Y:S04]  /*0700*/  STG.E.U8 desc[UR6][R4.64], R9 ;  /* 0x0000000904007986 */ /* 0x0041e8000c101106 */
[----:B------:R-:W2:Y:S04]  /*0710*/  LDG.E.U8 R11, desc[UR6][R2.64+0x1] ;  /* 0x00000106020b7981 */ /* 0x000ea8000c1e1100 */
[----:B--2---:R0:W-:Y:S04]  /*0720*/  STG.E.U8 desc[UR6][R4.64+0x1], R11 ;  /* 0x0000010b04007986 */ /* 0x0041e8000c101106 */
[----:B------:R-:W2:Y:S04]  /*0730*/  LDG.E.U8 R13, desc[UR6][R2.64+0x2] ;  /* 0x00000206020d7981 */ /* 0x000ea8000c1e1100 */
[----:B--2---:R0:W-:Y:S04]  /*0740*/  STG.E.U8 desc[UR6][R4.64+0x2], R13 ;  /* 0x0000020d04007986 */ /* 0x0041e8000c101106 */
[----:B------:R-:W2:Y:S01]  /*0750*/  LDG.E.U8 R15, desc[UR6][R2.64+0x3] ;  /* 0x00000306020f7981 */ /* 0x000ea2000c1e1100 */
[----:B------:R-:W-:-:S03]  /*0760*/  VIADD R7, R7, 0x4 ;  /* 0x0000000407077836 */ /* 0x000fc60000000000 */
[----:B--2---:R0:W-:Y:S04]  /*0770*/  STG.E.U8 desc[UR6][R4.64+0x3], R15 ;  /* 0x0000030f04007986 */ /* 0x0041e8000c101106 */
.L_x_3:
[----:B------:R-:W-:Y:S05]  /*0780*/  @!P0 EXIT ;  /* 0x000000000000894d */ /* 0x000fea0003800000 */
[----:B------:R-:W0:Y:S01]  /*0790*/  LDCU.64 UR4, c[0x0][0x398] ;  /* 0x00007300ff0477ac */ /* 0x000e220008000a00 */
[----:B------:R-:W-:Y:S01]  /*07a0*/  IMAD.MOV R8, RZ, RZ, -R8 ;  /* 0x000000ffff087224 */ /* 0x000fe200078e0a08 */
[----:B------:R-:W3:Y:S01]  /*07b0*/  LDCU.64 UR8, c[0x0][0x380] ;  /* 0x00007000ff0877ac */ /* 0x000ee20008000a00 */
[----:B01----:R-:W-:Y:S02]  /*07c0*/  IADD3 R4, P0, P1, R0, UR4, R7 ;  /* 0x0000000400047c10 */ /* 0x003fe4000f91e007 */
[----:B---3--:R-:W-:Y:S02]  /*07d0*/  IADD3 R7, P2, PT, R7, UR8, RZ ;  /* 0x0000000807077c10 */ /* 0x008fe4000ff5e0ff */
[----:B--2---:R-:W-:-:S03]  /*07e0*/  IADD3.X R9, PT, PT, R6, UR5, RZ, P0, P1 ;  /* 0x0000000506097c10 */ /* 0x004fc600087e24ff */
[----:B------:R-:W-:-:S08]  /*07f0*/  IMAD.X R0, RZ, RZ, UR9, P2 ;  /* 0x00000009ff007e24 */ /* 0x000fd000090e06ff */
.L_x_4:
[----:B0-----:R-:W-:Y:S02]  /*0800*/  IMAD.MOV.U32 R2, RZ, RZ, R7 ;  /* 0x000000ffff027224 */ /* 0x001fe400078e0007 */
[----:B------:R-:W-:-:S05]  /*0810*/  IMAD.MOV.U32 R3, RZ, RZ, R0 ;  /* 0x000000ffff037224 */ /* 0x000fca00078e0000 */
[----:B------:R0:W2:Y:S01]  /*0820*/  LDG.E.U8 R5, desc[UR6][R2.64] ;  /* 0x0000000602057981 */ /* 0x0000a2000c1e1100 */
[----:B------:R-:W-:Y:S01]  /*0830*/  VIADD R8, R8, 0x1 ;  /* 0x0000000108087836 */ /* 0x000fe20000000000 */
[----:B------:R-:W-:-:S04]  /*0840*/  IADD3 R7, P2, PT, R7, 0x1, RZ ;  /* 0x0000000107077810 */ /* 0x000fc80007f5e0ff */
[----:B------:R-:W-:Y:S01]  /*0850*/  ISETP.NE.AND P0, PT, R8, RZ, PT ;  /* 0x000000ff0800720c */ /* 0x000fe20003f05270 */
[----:B------:R-:W-:Y:S02]  /*0860*/  IMAD.X R0, RZ, RZ, R0, P2 ;  /* 0x000000ffff007224 */ /* 0x000fe400010e0600 */
[----:B0-----:R-:W-:Y:S01]  /*0870*/  IMAD.MOV.U32 R2, RZ, RZ, R4 ;  /* 0x000000ffff027224 */ /* 0x001fe200078e0004 */
[----:B------:R-:W-:Y:S01]  /*0880*/  IADD3 R4, P1, PT, R4, 0x1, RZ ;  /* 0x0000000104047810 */ /* 0x000fe20007f3e0ff */
[----:B------:R-:W-:-:S04]  /*0890*/  IMAD.MOV.U32 R3, RZ, RZ, R9 ;  /* 0x000000ffff037224 */ /* 0x000fc800078e0009 */
[----:B------:R-:W-:Y:S01]  /*08a0*/  IMAD.X R9, RZ, RZ, R9, P1 ;  /* 0x000000ffff097224 */ /* 0x000fe200008e0609 */
[----:B--2---:R0:W-:Y:S03]  /*08b0*/  STG.E.U8 desc[UR6][R2.64], R5 ;  /* 0x0000000502007986 */ /* 0x0041e6000c101106 */
[----:B------:R-:W-:Y:S05]  /*08c0*/  @P0 BRA `(.L_x_4) ;  /* 0xfffffffc00cc0947 */ /* 0x000fea000383ffff */
[----:B------:R-:W-:Y:S05]  /*08d0*/  EXIT ;  /* 0x000000000000794d */ /* 0x000fea0003800000 */
.L_x_5:
[----:B------:R-:W-:-:S00]  /*08e0*/  BRA `(.L_x_5) ;  /* 0xfffffffc00fc7947 */ /* 0x000fc0000383ffff */
[----:B------:R-:W-:-:S00]  /*08f0*/  NOP ;  /* 0x0000000000007918 */ /* 0x000fc00000000000 */
        /* <DEDUP_REMOVED lines=8> */
.L_x_6:


//--------------------- .nv.shared.reserved.0     --------------------------
	.section	.nv.shared.reserved.0,"aw",@nobits
	.weak		__nv_reservedSMEM_offset_0_alias
	.size		__nv_reservedSMEM_offset_0_alias, 0, 64
	.other		__nv_reservedSMEM_offset_0_alias,@"STO_CUDA_RESERVED_SHARED STV_DEFAULT"
__nv_reservedSMEM_offset_0_alias:
	.zero		0
	.zero		64


//--------------------- .nv.constant0.SliceTensor --------------------------
	.section	.nv.constant0.SliceTensor,"a",@progbits
	.sectionflags	@""
	.align	4
.nv.constant0.SliceTensor:
	.zero		928


//--------------------- SYMBOLS --------------------------

	.type		.nv.reservedSmem.offset0,@object
	.size		.nv.reservedSmem.offset0,0x4
